//
// Generated by NVIDIA NVVM Compiler
//
// Compiler Build ID: CL-36424714
// Cuda compilation tools, release 13.0, V13.0.88
// Based on NVVM 20.0.0
//

.version 9.0
.target sm_100
.address_size 64

	// .globl	_Z16DotProductKernelPdS_S_i
// _ZZ16DotProductKernelPdS_S_iE4temp has been demoted

.visible .entry _Z16DotProductKernelPdS_S_i(
	.param .u64 .ptr .align 1 _Z16DotProductKernelPdS_S_i_param_0,
	.param .u64 .ptr .align 1 _Z16DotProductKernelPdS_S_i_param_1,
	.param .u64 .ptr .align 1 _Z16DotProductKernelPdS_S_i_param_2,
	.param .u32 _Z16DotProductKernelPdS_S_i_param_3
)
{
	.reg .pred 	%p<11>;
	.reg .b32 	%r<51>;
	.reg .b64 	%rd<11>;
	.reg .b64 	%fd<86>;
	// demoted variable
	.shared .align 8 .b8 _ZZ16DotProductKernelPdS_S_iE4temp[2048];
	ld.param.u64 	%rd1, [_Z16DotProductKernelPdS_S_i_param_0];
	ld.param.u64 	%rd2, [_Z16DotProductKernelPdS_S_i_param_1];
	ld.param.u64 	%rd3, [_Z16DotProductKernelPdS_S_i_param_2];
	ld.param.u32 	%r24, [_Z16DotProductKernelPdS_S_i_param_3];
	mov.u32 	%r1, %tid.x;
	mov.u32 	%r25, %ctaid.x;
	mov.u32 	%r2, %ntid.x;
	mad.lo.s32 	%r3, %r25, %r2, %r1;
	setp.ge.s32 	%p1, %r3, %r24;
	@%p1 bra 	$L__BB0_2;
	cvta.to.global.u64 	%rd5, %rd1;
	cvta.to.global.u64 	%rd6, %rd2;
	mul.wide.s32 	%rd7, %r3, 8;
	add.s64 	%rd8, %rd5, %rd7;
	ld.global.f64 	%fd14, [%rd8];
	add.s64 	%rd9, %rd6, %rd7;
	ld.global.f64 	%fd15, [%rd9];
	mul.f64 	%fd16, %fd14, %fd15;
	shl.b32 	%r29, %r1, 3;
	mov.u32 	%r30, _ZZ16DotProductKernelPdS_S_iE4temp;
	add.s32 	%r31, %r30, %r29;
	st.shared.f64 	[%r31], %fd16;
	bra.uni 	$L__BB0_3;
$L__BB0_2:
	shl.b32 	%r26, %r1, 3;
	mov.u32 	%r27, _ZZ16DotProductKernelPdS_S_iE4temp;
	add.s32 	%r28, %r27, %r26;
	mov.b64 	%rd4, 0;
	st.shared.u64 	[%r28], %rd4;
$L__BB0_3:
	bar.sync 	0;
	setp.ne.s32 	%p2, %r1, 0;
	@%p2 bra 	$L__BB0_17;
	and.b32  	%r4, %r2, 15;
	setp.lt.u32 	%p3, %r2, 16;
	mov.f64 	%fd85, 0d0000000000000000;
	mov.b32 	%r47, 0;
	@%p3 bra 	$L__BB0_7;
	and.b32  	%r47, %r2, 2032;
	mov.u32 	%r34, _ZZ16DotProductKernelPdS_S_iE4temp;
	add.s32 	%r44, %r34, 64;
	and.b32  	%r35, %r2, -16;
	neg.s32 	%r45, %r35;
	mov.f64 	%fd85, 0d0000000000000000;
$L__BB0_6:
	.pragma "nounroll";
	ld.shared.f64 	%fd20, [%r44+-64];
	add.f64 	%fd21, %fd85, %fd20;
	ld.shared.f64 	%fd22, [%r44+-56];
	add.f64 	%fd23, %fd21, %fd22;
	ld.shared.f64 	%fd24, [%r44+-48];
	add.f64 	%fd25, %fd23, %fd24;
	ld.shared.f64 	%fd26, [%r44+-40];
	add.f64 	%fd27, %fd25, %fd26;
	ld.shared.f64 	%fd28, [%r44+-32];
	add.f64 	%fd29, %fd27, %fd28;
	ld.shared.f64 	%fd30, [%r44+-24];
	add.f64 	%fd31, %fd29, %fd30;
	ld.shared.f64 	%fd32, [%r44+-16];
	add.f64 	%fd33, %fd31, %fd32;
	ld.shared.f64 	%fd34, [%r44+-8];
	add.f64 	%fd35, %fd33, %fd34;
	ld.shared.f64 	%fd36, [%r44];
	add.f64 	%fd37, %fd35, %fd36;
	ld.shared.f64 	%fd38, [%r44+8];
	add.f64 	%fd39, %fd37, %fd38;
	ld.shared.f64 	%fd40, [%r44+16];
	add.f64 	%fd41, %fd39, %fd40;
	ld.shared.f64 	%fd42, [%r44+24];
	add.f64 	%fd43, %fd41, %fd42;
	ld.shared.f64 	%fd44, [%r44+32];
	add.f64 	%fd45, %fd43, %fd44;
	ld.shared.f64 	%fd46, [%r44+40];
	add.f64 	%fd47, %fd45, %fd46;
	ld.shared.f64 	%fd48, [%r44+48];
	add.f64 	%fd49, %fd47, %fd48;
	ld.shared.f64 	%fd50, [%r44+56];
	add.f64 	%fd85, %fd49, %fd50;
	add.s32 	%r45, %r45, 16;
	add.s32 	%r44, %r44, 128;
	setp.ne.s32 	%p4, %r45, 0;
	@%p4 bra 	$L__BB0_6;
$L__BB0_7:
	setp.eq.s32 	%p5, %r4, 0;
	@%p5 bra 	$L__BB0_16;
	and.b32  	%r12, %r2, 7;
	setp.lt.u32 	%p6, %r4, 8;
	@%p6 bra 	$L__BB0_10;
	shl.b32 	%r36, %r47, 3;
	mov.u32 	%r37, _ZZ16DotProductKernelPdS_S_iE4temp;
	add.s32 	%r38, %r37, %r36;
	ld.shared.f64 	%fd52, [%r38];
	add.f64 	%fd53, %fd85, %fd52;
	ld.shared.f64 	%fd54, [%r38+8];
	add.f64 	%fd55, %fd53, %fd54;
	ld.shared.f64 	%fd56, [%r38+16];
	add.f64 	%fd57, %fd55, %fd56;
	ld.shared.f64 	%fd58, [%r38+24];
	add.f64 	%fd59, %fd57, %fd58;
	ld.shared.f64 	%fd60, [%r38+32];
	add.f64 	%fd61, %fd59, %fd60;
	ld.shared.f64 	%fd62, [%r38+40];
	add.f64 	%fd63, %fd61, %fd62;
	ld.shared.f64 	%fd64, [%r38+48];
	add.f64 	%fd65, %fd63, %fd64;
	ld.shared.f64 	%fd66, [%r38+56];
	add.f64 	%fd85, %fd65, %fd66;
	add.s32 	%r47, %r47, 8;
$L__BB0_10:
	setp.eq.s32 	%p7, %r12, 0;
	@%p7 bra 	$L__BB0_16;
	and.b32  	%r15, %r2, 3;
	setp.lt.u32 	%p8, %r12, 4;
	@%p8 bra 	$L__BB0_13;
	shl.b32 	%r39, %r47, 3;
	mov.u32 	%r40, _ZZ16DotProductKernelPdS_S_iE4temp;
	add.s32 	%r41, %r40, %r39;
	ld.shared.f64 	%fd68, [%r41];
	add.f64 	%fd69, %fd85, %fd68;
	ld.shared.f64 	%fd70, [%r41+8];
	add.f64 	%fd71, %fd69, %fd70;
	ld.shared.f64 	%fd72, [%r41+16];
	add.f64 	%fd73, %fd71, %fd72;
	ld.shared.f64 	%fd74, [%r41+24];
	add.f64 	%fd85, %fd73, %fd74;
	add.s32 	%r47, %r47, 4;
$L__BB0_13:
	setp.eq.s32 	%p9, %r15, 0;
	@%p9 bra 	$L__BB0_16;
	shl.b32 	%r42, %r47, 3;
	mov.u32 	%r43, _ZZ16DotProductKernelPdS_S_iE4temp;
	add.s32 	%r50, %r43, %r42;
	neg.s32 	%r49, %r15;
$L__BB0_15:
	.pragma "nounroll";
	ld.shared.f64 	%fd75, [%r50];
	add.f64 	%fd85, %fd85, %fd75;
	add.s32 	%r50, %r50, 8;
	add.s32 	%r49, %r49, 1;
	setp.ne.s32 	%p10, %r49, 0;
	@%p10 bra 	$L__BB0_15;
$L__BB0_16:
	cvta.to.global.u64 	%rd10, %rd3;
	atom.global.add.f64 	%fd76, [%rd10], %fd85;
$L__BB0_17:
	ret;

}


// ===== COMPILED SASS (sm_100) =====

	.target	sm_100

	.elftype	@"ET_EXEC"


//--------------------- .note.nv.tkinfo           --------------------------
	.section	.note.nv.tkinfo,"",@"SHT_NOTE"
	.sectionflags	@"SHF_NOTE_NV_TKINFO"
	.tkinfo
        /*0018*/ 	.word	0x00000002
        /*0030*/ 	.string	""
        /*0030*/ 	.string	"ptxas"
        /*0030*/ 	.string	"Cuda compilation tools, release 13.0, V13.0.88"
        /*0030*/ 	.string	"Build cuda_13.0.r13.0/compiler.36424714_0"
        /*0030*/ 	.string	"-arch sm_100 -m 64 "



//--------------------- .note.nv.cuinfo           --------------------------
	.section	.note.nv.cuinfo,"",@"SHT_NOTE"
	.sectionflags	@"SHF_NOTE_NV_CUINFO"
        /*0018*/ 	.short	0x0002
        /*001a*/ 	.short	0x0064
        /*001c*/ 	.short	0x0082
	.zero		2


//--------------------- .nv.info                  --------------------------
	.section	.nv.info,"",@"SHT_CUDA_INFO"
	.align	4


	//----- nvinfo : EIATTR_REGCOUNT
	.align		4
        /*0000*/ 	.byte	0x04, 0x2f
        /*0002*/ 	.short	(.L_1 - .L_0)
	.align		4
.L_0:
        /*0004*/ 	.word	index@(_Z16DotProductKernelPdS_S_i)
        /*0008*/ 	.word	0x00000018


	//----- nvinfo : EIATTR_FRAME_SIZE
	.align		4
.L_1:
        /*000c*/ 	.byte	0x04, 0x11
        /*000e*/ 	.short	(.L_3 - .L_2)
	.align		4
.L_2:
        /*0010*/ 	.word	index@(_Z16DotProductKernelPdS_S_i)
        /*0014*/ 	.word	0x00000000


	//----- nvinfo : EIATTR_MIN_STACK_SIZE
	.align		4
.L_3:
        /*0018*/ 	.byte	0x04, 0x12
        /*001a*/ 	.short	(.L_5 - .L_4)
	.align		4
.L_4:
        /*001c*/ 	.word	index@(_Z16DotProductKernelPdS_S_i)
        /*0020*/ 	.word	0x00000000
.L_5:


//--------------------- .nv.compat                --------------------------
	.section	.nv.compat,"",@"SHT_CUDA_COMPAT_INFO"
	.align	4
        /*0000*/ 	.byte	0x02, 0x09, 0x00, 0x00, 0x02, 0x02, 0x01, 0x00, 0x02, 0x05, 0x05, 0x00, 0x03, 0x07, 0x01, 0x01
        /*0010*/ 	.byte	0x02, 0x03, 0x00, 0x00, 0x02, 0x06, 0x01, 0x00, 0x04, 0x0b, 0x08, 0x00, 0x01, 0x00, 0x00, 0x00
        /*0020*/ 	.byte	0x00, 0x00, 0x00, 0x00


//--------------------- .nv.info._Z16DotProductKernelPdS_S_i --------------------------
	.section	.nv.info._Z16DotProductKernelPdS_S_i,"",@"SHT_CUDA_INFO"
	.sectionflags	@""
	.align	4


	//----- nvinfo : EIATTR_CUDA_API_VERSION
	.align		4
        /*0000*/ 	.byte	0x04, 0x37
        /*0002*/ 	.short	(.L_7 - .L_6)
.L_6:
        /*0004*/ 	.word	0x00000082


	//----- nvinfo : EIATTR_KPARAM_INFO
	.align		4
.L_7:
        /*0008*/ 	.byte	0x04, 0x17
        /*000a*/ 	.short	(.L_9 - .L_8)
.L_8:
        /*000c*/ 	.word	0x00000000
        /*0010*/ 	.short	0x0003
        /*0012*/ 	.short	0x0018
        /*0014*/ 	.byte	0x00, 0xf0, 0x11, 0x00


	//----- nvinfo : EIATTR_KPARAM_INFO
	.align		4
.L_9:
        /*0018*/ 	.byte	0x04, 0x17
        /*001a*/ 	.short	(.L_11 - .L_10)
.L_10:
        /*001c*/ 	.word	0x00000000
        /*0020*/ 	.short	0x0002
        /*0022*/ 	.short	0x0010
        /*0024*/ 	.byte	0x00, 0xf5, 0x21, 0x00


	//----- nvinfo : EIATTR_KPARAM_INFO
	.align		4
.L_11:
        /*0028*/ 	.byte	0x04, 0x17
        /*002a*/ 	.short	(.L_13 - .L_12)
.L_12:
        /*002c*/ 	.word	0x00000000
        /*0030*/ 	.short	0x0001
        /*0032*/ 	.short	0x0008
        /*0034*/ 	.byte	0x00, 0xf5, 0x21, 0x00


	//----- nvinfo : EIATTR_KPARAM_INFO
	.align		4
.L_13:
        /*0038*/ 	.byte	0x04, 0x17
        /*003a*/ 	.short	(.L_15 - .L_14)
.L_14:
        /*003c*/ 	.word	0x00000000
        /*0040*/ 	.short	0x0000
        /*0042*/ 	.short	0x0000
        /*0044*/ 	.byte	0x00, 0xf5, 0x21, 0x00


	//----- nvinfo : EIATTR_SPARSE_MMA_MASK
	.align		4
.L_15:
        /*0048*/ 	.byte	0x03, 0x50
        /*004a*/ 	.short	0x0000


	//----- nvinfo : EIATTR_MAXREG_COUNT
	.align		4
        /*004c*/ 	.byte	0x03, 0x1b
        /*004e*/ 	.short	0x00ff


	//----- nvinfo : EIATTR_NUM_BARRIERS
	.align		4
        /*0050*/ 	.byte	0x02, 0x4c
        /*0052*/ 	.byte	0x01
	.zero		1


	//----- nvinfo : EIATTR_MERCURY_ISA_VERSION
	.align		4
        /*0054*/ 	.byte	0x03, 0x5f
        /*0056*/ 	.short	0x0101


	//----- nvinfo : EIATTR_VRC_CTA_INIT_COUNT
	.align		4
        /*0058*/ 	.byte	0x02, 0x4a
	.zero		1
	.zero		1


	//----- nvinfo : EIATTR_EXIT_INSTR_OFFSETS
	.align		4
        /*005c*/ 	.byte	0x04, 0x1c
        /*005e*/ 	.short	(.L_17 - .L_16)


	//   ....[0]....
.L_16:
        /*0060*/ 	.word	0x00000210


	//   ....[1]....
        /*0064*/ 	.word	0x00000740


	//----- nvinfo : EIATTR_CRS_STACK_SIZE
	.align		4
.L_17:
        /*0068*/ 	.byte	0x04, 0x1e
        /*006a*/ 	.short	(.L_19 - .L_18)
.L_18:
        /*006c*/ 	.word	0x00000000


	//----- nvinfo : EIATTR_CBANK_PARAM_SIZE
	.align		4
.L_19:
        /*0070*/ 	.byte	0x03, 0x19
        /*0072*/ 	.short	0x001c


	//----- nvinfo : EIATTR_PARAM_CBANK
	.align		4
        /*0074*/ 	.byte	0x04, 0x0a
        /*0076*/ 	.short	(.L_21 - .L_20)
	.align		4
.L_20:
        /*0078*/ 	.word	index@(.nv.constant0._Z16DotProductKernelPdS_S_i)
        /*007c*/ 	.short	0x0380
        /*007e*/ 	.short	0x001c


	//----- nvinfo : EIATTR_SW_WAR
	.align		4
.L_21:
        /*0080*/ 	.byte	0x04, 0x36
        /*0082*/ 	.short	(.L_23 - .L_22)
.L_22:
        /*0084*/ 	.word	0x00000008
.L_23:


//--------------------- .nv.callgraph             --------------------------
	.section	.nv.callgraph,"",@"SHT_CUDA_CALLGRAPH"
	.align	4
	.sectionentsize	8
	.align		4
        /*0000*/ 	.word	0x00000000
	.align		4
        /*0004*/ 	.word	0xffffffff
	.align		4
        /*0008*/ 	.word	0x00000000
	.align		4
        /*000c*/ 	.word	0xfffffffe
	.align		4
        /*0010*/ 	.word	0x00000000
	.align		4
        /*0014*/ 	.word	0xfffffffd
	.align		4
        /*0018*/ 	.word	0x00000000
	.align		4
        /*001c*/ 	.word	0xfffffffc


//--------------------- .text._Z16DotProductKernelPdS_S_i --------------------------
	.section	.text._Z16DotProductKernelPdS_S_i,"ax",@progbits
	.align	128
        .global         _Z16DotProductKernelPdS_S_i
        .type           _Z16DotProductKernelPdS_S_i,@function
        .size           _Z16DotProductKernelPdS_S_i,(.L_x_10 - _Z16DotProductKernelPdS_S_i)
        .other          _Z16DotProductKernelPdS_S_i,@"STO_CUDA_ENTRY STV_DEFAULT"
_Z16DotProductKernelPdS_S_i:
.text._Z16DotProductKernelPdS_S_i:
[----:B------:R-:W-:Y:S01]  /*0000*/  LDC R1, c[0x0][0x37c] ;  /* 0x0000df00ff017b82 */ /* 0x000fe20000000800 */
[----:B------:R-:W0:Y:S07]  /*0010*/  S2R R8, SR_TID.X ;  /* 0x0000000000087919 */ /* 0x000e2e0000002100 */
[----:B------:R-:W0:Y:S01]  /*0020*/  S2UR UR4, SR_CTAID.X ;  /* 0x00000000000479c3 */ /* 0x000e220000002500 */
[----:B------:R-:W1:Y:S01]  /*0030*/  LDCU UR5, c[0x0][0x398] ;  /* 0x00007300ff0577ac */ /* 0x000e620008000800 */
[----:B------:R-:W-:Y:S01]  /*0040*/  BSSY.RECONVERGENT B0, `(.L_x_0) ;  /* 0x000001a000007945 */ /* 0x000fe20003800200 */
[----:B------:R-:W2:Y:S05]  /*0050*/  LDCU.64 UR6, c[0x0][0x358] ;  /* 0x00006b00ff0677ac */ /* 0x000eaa0008000a00 */
[----:B------:R-:W0:Y:S02]  /*0060*/  LDC R0, c[0x0][0x360] ;  /* 0x0000d800ff007b82 */ /* 0x000e240000000800 */
[----:B0-----:R-:W-:-:S05]  /*0070*/  IMAD R7, R0, UR4, R8 ;  /* 0x0000000400077c24 */ /* 0x001fca000f8e0208 */
[----:B-1----:R-:W-:-:S13]  /*0080*/  ISETP.GE.AND P0, PT, R7, UR5, PT ;  /* 0x0000000507007c0c */ /* 0x002fda000bf06270 */
[----:B--2---:R-:W-:Y:S05]  /*0090*/  @P0 BRA `(.L_x_1) ;  /* 0x0000000000380947 */ /* 0x004fea0003800000 */
[----:B------:R-:W0:Y:S08]  /*00a0*/  LDC.64 R2, c[0x0][0x380] ;  /* 0x0000e000ff027b82 */ /* 0x000e300000000a00 */
[----:B------:R-:W1:Y:S01]  /*00b0*/  LDC.64 R4, c[0x0][0x388] ;  /* 0x0000e200ff047b82 */ /* 0x000e620000000a00 */
[----:B0-----:R-:W-:-:S06]  /*00c0*/  IMAD.WIDE R2, R7, 0x8, R2 ;  /* 0x0000000807027825 */ /* 0x001fcc00078e0202 */
[----:B------:R-:W2:Y:S01]  /*00d0*/  LDG.E.64 R2, desc[UR6][R2.64] ;  /* 0x0000000602027981 */ /* 0x000ea2000c1e1b00 */
[----:B-1----:R-:W-:-:S06]  /*00e0*/  IMAD.WIDE R4, R7, 0x8, R4 ;  /* 0x0000000807047825 */ /* 0x002fcc00078e0204 */
[----:B------:R-:W2:Y:S01]  /*00f0*/  LDG.E.64 R4, desc[UR6][R4.64] ;  /* 0x0000000604047981 */ /* 0x000ea2000c1e1b00 */
[----:B------:R-:W0:Y:S01]  /*0100*/  S2UR UR5, SR_CgaCtaId ;  /* 0x00000000000579c3 */ /* 0x000e220000008800 */
[----:B------:R-:W-:Y:S02]  /*0110*/  UMOV UR4, 0x400 ;  /* 0x0000040000047882 */ /* 0x000fe40000000000 */
[----:B0-----:R-:W-:-:S06]  /*0120*/  ULEA UR4, UR5, UR4, 0x18 ;  /* 0x0000000405047291 */ /* 0x001fcc000f8ec0ff */
[----:B------:R-:W-:-:S04]  /*0130*/  IMAD.U32 R19, RZ, RZ, UR4 ;  /* 0x00000004ff137e24 */ /* 0x000fc8000f8e00ff */
[----:B------:R-:W-:Y:S01]  /*0140*/  IMAD R9, R8, 0x8, R19 ;  /* 0x0000000808097824 */ /* 0x000fe200078e0213 */
[----:B--2---:R-:W-:-:S07]  /*0150*/  DMUL R6, R2, R4 ;  /* 0x0000000402067228 */ /* 0x004fce0000000000 */
[----:B------:R1:W-:Y:S01]  /*0160*/  STS.64 [R9], R6 ;  /* 0x0000000609007388 */ /* 0x0003e20000000a00 */
[----:B------:R-:W-:Y:S05]  /*0170*/  BRA `(.L_x_2) ;  /* 0x0000000000187947 */ /* 0x000fea0003800000 */
.L_x_1:
[----:B------:R-:W0:Y:S01]  /*0180*/  S2UR UR5, SR_CgaCtaId ;  /* 0x00000000000579c3 */ /* 0x000e220000008800 */
[----:B------:R-:W-:Y:S02]  /*0190*/  UMOV UR4, 0x400 ;  /* 0x0000040000047882 */ /* 0x000fe40000000000 */
[----:B0-----:R-:W-:-:S06]  /*01a0*/  ULEA UR4, UR5, UR4, 0x18 ;  /* 0x0000000405047291 */ /* 0x001fcc000f8ec0ff */
[----:B------:R-:W-:-:S04]  /*01b0*/  IMAD.U32 R19, RZ, RZ, UR4 ;  /* 0x00000004ff137e24 */ /* 0x000fc8000f8e00ff */
[----:B------:R-:W-:-:S05]  /*01c0*/  IMAD R2, R8, 0x8, R19 ;  /* 0x0000000808027824 */ /* 0x000fca00078e0213 */
[----:B------:R0:W-:Y:S02]  /*01d0*/  STS.64 [R2], RZ ;  /* 0x000000ff02007388 */ /* 0x0001e40000000a00 */
.L_x_2:
[----:B------:R-:W-:Y:S05]  /*01e0*/  BSYNC.RECONVERGENT B0 ;  /* 0x0000000000007941 */ /* 0x000fea0003800200 */
.L_x_0:
[----:B------:R-:W-:Y:S01]  /*01f0*/  BAR.SYNC.DEFER_BLOCKING 0x0 ;  /* 0x0000000000007b1d */ /* 0x000fe20000010000 */
[----:B------:R-:W-:-:S13]  /*0200*/  ISETP.NE.AND P0, PT, R8, RZ, PT ;  /* 0x000000ff0800720c */ /* 0x000fda0003f05270 */
[----:B------:R-:W-:Y:S05]  /*0210*/  @P0 EXIT ;  /* 0x000000000000094d */ /* 0x000fea0003800000 */
[C---:B------:R-:W-:Y:S01]  /*0220*/  ISETP.GE.U32.AND P1, PT, R0.reuse, 0x10, PT ;  /* 0x000000100000780c */ /* 0x040fe20003f26070 */
[----:B------:R-:W-:Y:S01]  /*0230*/  IMAD.MOV.U32 R16, RZ, RZ, RZ ;  /* 0x000000ffff107224 */ /* 0x000fe200078e00ff */
[----:B------:R-:W-:Y:S02]  /*0240*/  LOP3.LUT R17, R0, 0xf, RZ, 0xc0, !PT ;  /* 0x0000000f00117812 */ /* 0x000fe400078ec0ff */
[----:B------:R-:W-:Y:S02]  /*0250*/  CS2R R20, SRZ ;  /* 0x0000000000147805 */ /* 0x000fe4000001ff00 */
[----:B------:R-:W-:-:S07]  /*0260*/  ISETP.NE.AND P0, PT, R17, RZ, PT ;  /* 0x000000ff1100720c */ /* 0x000fce0003f05270 */
[----:B------:R-:W-:Y:S06]  /*0270*/  @!P1 BRA `(.L_x_3) ;  /* 0x0000000000849947 */ /* 0x000fec0003800000 */
[C---:B------:R-:W-:Y:S02]  /*0280*/  LOP3.LUT R3, R0.reuse, 0xfffffff0, RZ, 0xc0, !PT ;  /* 0xfffffff000037812 */ /* 0x040fe400078ec0ff */
[----:B------:R-:W-:Y:S02]  /*0290*/  CS2R R20, SRZ ;  /* 0x0000000000147805 */ /* 0x000fe4000001ff00 */
[----:B------:R-:W-:Y:S02]  /*02a0*/  LOP3.LUT R16, R0, 0x7f0, RZ, 0xc0, !PT ;  /* 0x000007f000107812 */ /* 0x000fe400078ec0ff */
[----:B0-----:R-:W-:Y:S01]  /*02b0*/  IADD3 R2, PT, PT, R19, 0x40, RZ ;  /* 0x0000004013027810 */ /* 0x001fe20007ffe0ff */
[----:B------:R-:W-:-:S07]  /*02c0*/  IMAD.MOV R3, RZ, RZ, -R3 ;  /* 0x000000ffff037224 */ /* 0x000fce00078e0a03 */
.L_x_4:
[----:B-1----:R-:W0:Y:S01]  /*02d0*/  LDS.128 R8, [R2+-0x40] ;  /* 0xffffc00002087984 */ /* 0x002e220000000c00 */
[----:B------:R-:W-:-:S03]  /*02e0*/  VIADD R3, R3, 0x10 ;  /* 0x0000001003037836 */ /* 0x000fc60000000000 */
[----:B------:R-:W1:Y:S02]  /*02f0*/  LDS.128 R4, [R2+-0x30] ;  /* 0xffffd00002047984 */ /* 0x000e640000000c00 */
[----:B------:R-:W-:Y:S02]  /*0300*/  ISETP.NE.AND P1, PT, R3, RZ, PT ;  /* 0x000000ff0300720c */ /* 0x000fe40003f25270 */
[----:B------:R-:W2:Y:S01]  /*0310*/  LDS.128 R12, [R2+-0x20] ;  /* 0xffffe000020c7984 */ /* 0x000ea20000000c00 */
[----:B0-----:R-:W-:-:S08]  /*0320*/  DADD R8, R8, R20 ;  /* 0x0000000008087229 */ /* 0x001fd00000000014 */
[----:B------:R-:W-:Y:S02]  /*0330*/  DADD R20, R8, R10 ;  /* 0x0000000008147229 */ /* 0x000fe4000000000a */
[----:B------:R-:W0:Y:S06]  /*0340*/  LDS.128 R8, [R2+-0x10] ;  /* 0xfffff00002087984 */ /* 0x000e2c0000000c00 */
[----:B-1----:R-:W-:-:S08]  /*0350*/  DADD R4, R20, R4 ;  /* 0x0000000014047229 */ /* 0x002fd00000000004 */
[----:B------:R-:W-:Y:S02]  /*0360*/  DADD R20, R4, R6 ;  /* 0x0000000004147229 */ /* 0x000fe40000000006 */
[----:B------:R-:W1:Y:S06]  /*0370*/  LDS.128 R4, [R2] ;  /* 0x0000000002047984 */ /* 0x000e6c0000000c00 */
[----:B--2---:R-:W-:-:S08]  /*0380*/  DADD R12, R20, R12 ;  /* 0x00000000140c7229 */ /* 0x004fd0000000000c */
[----:B------:R-:W-:Y:S02]  /*0390*/  DADD R20, R12, R14 ;  /* 0x000000000c147229 */ /* 0x000fe4000000000e */
[----:B------:R-:W2:Y:S06]  /*03a0*/  LDS.128 R12, [R2+0x10] ;  /* 0x00001000020c7984 */ /* 0x000eac0000000c00 */
[----:B0-----:R-:W-:-:S08]  /*03b0*/  DADD R8, R20, R8 ;  /* 0x0000000014087229 */ /* 0x001fd00000000008 */
[----:B------:R-:W-:Y:S02]  /*03c0*/  DADD R20, R8, R10 ;  /* 0x0000000008147229 */ /* 0x000fe4000000000a */
[----:B------:R-:W0:Y:S06]  /*03d0*/  LDS.128 R8, [R2+0x20] ;  /* 0x0000200002087984 */ /* 0x000e2c0000000c00 */
[----:B-1----:R-:W-:-:S08]  /*03e0*/  DADD R4, R20, R4 ;  /* 0x0000000014047229 */ /* 0x002fd00000000004 */
[----:B------:R-:W-:Y:S02]  /*03f0*/  DADD R20, R4, R6 ;  /* 0x0000000004147229 */ /* 0x000fe40000000006 */
[----:B------:R1:W3:Y:S06]  /*0400*/  LDS.128 R4, [R2+0x30] ;  /* 0x0000300002047984 */ /* 0x0002ec0000000c00 */
[----:B--2---:R-:W-:Y:S01]  /*0410*/  DADD R12, R20, R12 ;  /* 0x00000000140c7229 */ /* 0x004fe2000000000c */
[----:B-1----:R-:W-:-:S07]  /*0420*/  VIADD R2, R2, 0x80 ;  /* 0x0000008002027836 */ /* 0x002fce0000000000 */
[----:B------:R-:W-:-:S08]  /*0430*/  DADD R12, R12, R14 ;  /* 0x000000000c0c7229 */ /* 0x000fd0000000000e */
[----:B0-----:R-:W-:-:S08]  /*0440*/  DADD R8, R12, R8 ;  /* 0x000000000c087229 */ /* 0x001fd00000000008 */
[----:B------:R-:W-:-:S08]  /*0450*/  DADD R8, R8, R10 ;  /* 0x0000000008087229 */ /* 0x000fd0000000000a */
[----:B---3--:R-:W-:-:S08]  /*0460*/  DADD R4, R8, R4 ;  /* 0x0000000008047229 */ /* 0x008fd00000000004 */
[----:B------:R-:W-:Y:S01]  /*0470*/  DADD R20, R4, R6 ;  /* 0x0000000004147229 */ /* 0x000fe20000000006 */
[----:B------:R-:W-:Y:S10]  /*0480*/  @P1 BRA `(.L_x_4) ;  /* 0xfffffffc00901947 */ /* 0x000ff4000383ffff */
.L_x_3:
[----:B------:R-:W-:Y:S05]  /*0490*/  @!P0 BRA `(.L_x_5) ;  /* 0x0000000000a08947 */ /* 0x000fea0003800000 */
[----:B------:R-:W-:Y:S02]  /*04a0*/  ISETP.GE.U32.AND P0, PT, R17, 0x8, PT ;  /* 0x000000081100780c */ /* 0x000fe40003f06070 */
[----:B------:R-:W-:-:S04]  /*04b0*/  LOP3.LUT R18, R0, 0x7, RZ, 0xc0, !PT ;  /* 0x0000000700127812 */ /* 0x000fc800078ec0ff */
[----:B------:R-:W-:-:S07]  /*04c0*/  ISETP.NE.AND P1, PT, R18, RZ, PT ;  /* 0x000000ff1200720c */ /* 0x000fce0003f25270 */
[----:B------:R-:W-:Y:S06]  /*04d0*/  @!P0 BRA `(.L_x_6) ;  /* 0x0000000000388947 */ /* 0x000fec0003800000 */
[C---:B------:R-:W-:Y:S01]  /*04e0*/  IMAD R17, R16.reuse, 0x8, R19 ;  /* 0x0000000810117824 */ /* 0x040fe200078e0213 */
[----:B------:R-:W-:-:S04]  /*04f0*/  IADD3 R16, PT, PT, R16, 0x8, RZ ;  /* 0x0000000810107810 */ /* 0x000fc80007ffe0ff */
[----:B-1----:R-:W1:Y:S04]  /*0500*/  LDS.128 R4, [R17] ;  /* 0x0000000011047984 */ /* 0x002e680000000c00 */
[----:B------:R-:W2:Y:S04]  /*0510*/  LDS.128 R8, [R17+0x10] ;  /* 0x0000100011087984 */ /* 0x000ea80000000c00 */
[----:B------:R-:W3:Y:S01]  /*0520*/  LDS.128 R12, [R17+0x20] ;  /* 0x00002000110c7984 */ /* 0x000ee20000000c00 */
[----:B-1----:R-:W-:-:S08]  /*0530*/  DADD R4, R20, R4 ;  /* 0x0000000014047229 */ /* 0x002fd00000000004 */
[----:B0-----:R-:W-:Y:S02]  /*0540*/  DADD R2, R4, R6 ;  /* 0x0000000004027229 */ /* 0x001fe40000000006 */
[----:B------:R-:W0:Y:S06]  /*0550*/  LDS.128 R4, [R17+0x30] ;  /* 0x0000300011047984 */ /* 0x000e2c0000000c00 */
[----:B--2---:R-:W-:-:S08]  /*0560*/  DADD R2, R2, R8 ;  /* 0x0000000002027229 */ /* 0x004fd00000000008 */
[----:B------:R-:W-:-:S08]  /*0570*/  DADD R2, R2, R10 ;  /* 0x0000000002027229 */ /* 0x000fd0000000000a */
[----:B---3--:R-:W-:-:S08]  /*0580*/  DADD R2, R2, R12 ;  /* 0x0000000002027229 */ /* 0x008fd0000000000c */
[----:B------:R-:W-:-:S08]  /*0590*/  DADD R2, R2, R14 ;  /* 0x0000000002027229 */ /* 0x000fd0000000000e */
[----:B0-----:R-:W-:-:S08]  /*05a0*/  DADD R2, R2, R4 ;  /* 0x0000000002027229 */ /* 0x001fd00000000004 */
[----:B------:R-:W-:-:S11]  /*05b0*/  DADD R20, R2, R6 ;  /* 0x0000000002147229 */ /* 0x000fd60000000006 */
.L_x_6:
[----:B------:R-:W-:Y:S05]  /*05c0*/  @!P1 BRA `(.L_x_5) ;  /* 0x0000000000549947 */ /* 0x000fea0003800000 */
[----:B------:R-:W-:Y:S02]  /*05d0*/  ISETP.GE.U32.AND P0, PT, R18, 0x4, PT ;  /* 0x000000041200780c */ /* 0x000fe40003f06070 */
[----:B------:R-:W-:-:S04]  /*05e0*/  LOP3.LUT R0, R0, 0x3, RZ, 0xc0, !PT ;  /* 0x0000000300007812 */ /* 0x000fc800078ec0ff */
[----:B------:R-:W-:-:S07]  /*05f0*/  ISETP.NE.AND P1, PT, R0, RZ, PT ;  /* 0x000000ff0000720c */ /* 0x000fce0003f25270 */
[----:B------:R-:W-:Y:S06]  /*0600*/  @!P0 BRA `(.L_x_7) ;  /* 0x0000000000208947 */ /* 0x000fec0003800000 */
[C---:B0-----:R-:W-:Y:S02]  /*0610*/  IMAD R2, R16.reuse, 0x8, R19 ;  /* 0x0000000810027824 */ /* 0x041fe400078e0213 */
[----:B------:R-:W-:-:S03]  /*0620*/  VIADD R16, R16, 0x4 ;  /* 0x0000000410107836 */ /* 0x000fc60000000000 */
[----:B-1----:R-:W0:Y:S04]  /*0630*/  LDS.128 R8, [R2] ;  /* 0x0000000002087984 */ /* 0x002e280000000c00 */
[----:B------:R-:W1:Y:S01]  /*0640*/  LDS.128 R4, [R2+0x10] ;  /* 0x0000100002047984 */ /* 0x000e620000000c00 */
[----:B0-----:R-:W-:-:S08]  /*0650*/  DADD R8, R20, R8 ;  /* 0x0000000014087229 */ /* 0x001fd00000000008 */
[----:B------:R-:W-:-:S08]  /*0660*/  DADD R8, R8, R10 ;  /* 0x0000000008087229 */ /* 0x000fd0000000000a */
[----:B-1----:R-:W-:-:S08]  /*0670*/  DADD R4, R8, R4 ;  /* 0x0000000008047229 */ /* 0x002fd00000000004 */
[----:B------:R-:W-:-:S11]  /*0680*/  DADD R20, R4, R6 ;  /* 0x0000000004147229 */ /* 0x000fd60000000006 */
.L_x_7:
[----:B------:R-:W-:Y:S05]  /*0690*/  @!P1 BRA `(.L_x_5) ;  /* 0x0000000000209947 */ /* 0x000fea0003800000 */
[----:B------:R-:W-:Y:S01]  /*06a0*/  IMAD R16, R16, 0x8, R19 ;  /* 0x0000000810107824 */ /* 0x000fe200078e0213 */
[----:B------:R-:W-:-:S07]  /*06b0*/  IADD3 R0, PT, PT, -R0, RZ, RZ ;  /* 0x000000ff00007210 */ /* 0x000fce0007ffe1ff */
.L_x_8:
[----:B0-----:R0:W2:Y:S01]  /*06c0*/  LDS.64 R2, [R16] ;  /* 0x0000000010027984 */ /* 0x0010a20000000a00 */
[----:B------:R-:W-:-:S05]  /*06d0*/  VIADD R0, R0, 0x1 ;  /* 0x0000000100007836 */ /* 0x000fca0000000000 */
[----:B------:R-:W-:Y:S01]  /*06e0*/  ISETP.NE.AND P0, PT, R0, RZ, PT ;  /* 0x000000ff0000720c */ /* 0x000fe20003f05270 */
[----:B0-----:R-:W-:Y:S01]  /*06f0*/  VIADD R16, R16, 0x8 ;  /* 0x0000000810107836 */ /* 0x001fe20000000000 */
[----:B--2---:R-:W-:-:S11]  /*0700*/  DADD R20, R2, R20 ;  /* 0x0000000002147229 */ /* 0x004fd60000000014 */
[----:B------:R-:W-:Y:S05]  /*0710*/  @P0 BRA `(.L_x_8) ;  /* 0xfffffffc00e80947 */ /* 0x000fea000383ffff */
.L_x_5:
[----:B0-----:R-:W0:Y:S02]  /*0720*/  LDC.64 R2, c[0x0][0x390] ;  /* 0x0000e400ff027b82 */ /* 0x001e240000000a00 */
[----:B0-----:R-:W-:Y:S01]  /*0730*/  REDG.E.ADD.F64.RN.STRONG.GPU desc[UR6][R2.64], R20 ;  /* 0x00000014020079a6 */ /* 0x001fe2000c12ff06 */
[----:B------:R-:W-:Y:S05]  /*0740*/  EXIT ;  /* 0x000000000000794d */ /* 0x000fea0003800000 */
.L_x_9:
[----:B------:R-:W-:-:S00]  /*0750*/  BRA `(.L_x_9) ;  /* 0xfffffffc00fc7947 */ /* 0x000fc0000383ffff */
[----:B------:R-:W-:-:S00]  /*0760*/  NOP ;  /* 0x0000000000007918 */ /* 0x000fc00000000000 */
        /* <DEDUP_REMOVED lines=9> */
.L_x_10:


//--------------------- .nv.shared._Z16DotProductKernelPdS_S_i --------------------------
	.section	.nv.shared._Z16DotProductKernelPdS_S_i,"aw",@nobits
	.sectionflags	@""
	.align	8
.nv.shared._Z16DotProductKernelPdS_S_i:
	.zero		3072


//--------------------- .nv.shared.reserved.0     --------------------------
	.section	.nv.shared.reserved.0,"aw",@nobits
	.weak		__nv_reservedSMEM_offset_0_alias
	.size		__nv_reservedSMEM_offset_0_alias, 0, 64
	.other		__nv_reservedSMEM_offset_0_alias,@"STO_CUDA_RESERVED_SHARED STV_DEFAULT"
__nv_reservedSMEM_offset_0_alias:
	.zero		0
	.zero		64


//--------------------- .nv.constant0._Z16DotProductKernelPdS_S_i --------------------------
	.section	.nv.constant0._Z16DotProductKernelPdS_S_i,"a",@progbits
	.sectionflags	@""
	.align	4
.nv.constant0._Z16DotProductKernelPdS_S_i:
	.zero		924


//--------------------- SYMBOLS --------------------------

	.type		.nv.reservedSmem.offset0,@object
	.size		.nv.reservedSmem.offset0,0x4
	.type		.nv.reservedSmem.cap,@object
	.size		.nv.reservedSmem.cap,0x4
